	.headerflags	@"EF_CUDA_TEXMODE_UNIFIED EF_CUDA_64BIT_ADDRESS EF_CUDA_ACCELERATORS EF_CUDA_SM90 EF_CUDA_VIRTUAL_SM(EF_CUDA_SM90)"
	.elftype	@"ET_EXEC"


//--------------------- .nv.info                  --------------------------
	.section	.nv.info,"",@"SHT_CUDA_INFO"
	.align	4


	//----- nvinfo : EIATTR_REGCOUNT
	.align		4
        /*0000*/ 	.byte	0x04, 0x2f
        /*0002*/ 	.short	(.L_1 - .L_0)
	.align		4
.L_0:
        /*0004*/ 	.word	index@(triton_poi_fused_cat_1)
        /*0008*/ 	.word	0x00000018


	//----- nvinfo : EIATTR_MIN_STACK_SIZE
	.align		4
.L_1:
        /*000c*/ 	.byte	0x04, 0x12
        /*000e*/ 	.short	(.L_3 - .L_2)
	.align		4
.L_2:
        /*0010*/ 	.word	index@(triton_poi_fused_cat_1)
        /*0014*/ 	.word	0x00000000


	//----- nvinfo : EIATTR_FRAME_SIZE
	.align		4
.L_3:
        /*0018*/ 	.byte	0x04, 0x11
        /*001a*/ 	.short	(.L_5 - .L_4)
	.align		4
.L_4:
        /*001c*/ 	.word	index@(triton_poi_fused_cat_1)
        /*0020*/ 	.word	0x00000000


	//----- nvinfo : EIATTR_MIN_STACK_SIZE
	.align		4
.L_5:
        /*0024*/ 	.byte	0x04, 0x12
        /*0026*/ 	.short	(.L_7 - .L_6)
	.align		4
.L_6:
        /*0028*/ 	.word	index@(triton_poi_fused_cat_1)
        /*002c*/ 	.word	0x00000000
.L_7:


//--------------------- .nv.info.triton_poi_fused_cat_1 --------------------------
	.section	.nv.info.triton_poi_fused_cat_1,"",@"SHT_CUDA_INFO"
	.sectionflags	@""
	.align	4


	//----- nvinfo : EIATTR_CUDA_API_VERSION
	.align		4
        /*0000*/ 	.byte	0x04, 0x37
        /*0002*/ 	.short	(.L_9 - .L_8)
.L_8:
        /*0004*/ 	.word	0x0000007c


	//----- nvinfo : EIATTR_KPARAM_INFO
	.align		4
.L_9:
        /*0008*/ 	.byte	0x04, 0x17
        /*000a*/ 	.short	(.L_11 - .L_10)
.L_10:
        /*000c*/ 	.word	0x00000000
        /*0010*/ 	.short	0x0007
        /*0012*/ 	.short	0x0038
        /*0014*/ 	.byte	0x00, 0xf0, 0x11, 0x00


	//----- nvinfo : EIATTR_KPARAM_INFO
	.align		4
.L_11:
        /*0018*/ 	.byte	0x04, 0x17
        /*001a*/ 	.short	(.L_13 - .L_12)
.L_12:
        /*001c*/ 	.word	0x00000000
        /*0020*/ 	.short	0x0006
        /*0022*/ 	.short	0x0030
        /*0024*/ 	.byte	0x00, 0xf4, 0x21, 0x00


	//----- nvinfo : EIATTR_KPARAM_INFO
	.align		4
.L_13:
        /*0028*/ 	.byte	0x04, 0x17
        /*002a*/ 	.short	(.L_15 - .L_14)
.L_14:
        /*002c*/ 	.word	0x00000000
        /*0030*/ 	.short	0x0005
        /*0032*/ 	.short	0x0028
        /*0034*/ 	.byte	0x00, 0xf4, 0x21, 0x00


	//----- nvinfo : EIATTR_KPARAM_INFO
	.align		4
.L_15:
        /*0038*/ 	.byte	0x04, 0x17
        /*003a*/ 	.short	(.L_17 - .L_16)
.L_16:
        /*003c*/ 	.word	0x00000000
        /*0040*/ 	.short	0x0004
        /*0042*/ 	.short	0x0020
        /*0044*/ 	.byte	0x00, 0xf4, 0x21, 0x00


	//----- nvinfo : EIATTR_KPARAM_INFO
	.align		4
.L_17:
        /*0048*/ 	.byte	0x04, 0x17
        /*004a*/ 	.short	(.L_19 - .L_18)
.L_18:
        /*004c*/ 	.word	0x00000000
        /*0050*/ 	.short	0x0003
        /*0052*/ 	.short	0x0018
        /*0054*/ 	.byte	0x00, 0xf4, 0x21, 0x00


	//----- nvinfo : EIATTR_KPARAM_INFO
	.align		4
.L_19:
        /*0058*/ 	.byte	0x04, 0x17
        /*005a*/ 	.short	(.L_21 - .L_20)
.L_20:
        /*005c*/ 	.word	0x00000000
        /*0060*/ 	.short	0x0002
        /*0062*/ 	.short	0x0010
        /*0064*/ 	.byte	0x00, 0xf4, 0x21, 0x00


	//----- nvinfo : EIATTR_KPARAM_INFO
	.align		4
.L_21:
        /*0068*/ 	.byte	0x04, 0x17
        /*006a*/ 	.short	(.L_23 - .L_22)
.L_22:
        /*006c*/ 	.word	0x00000000
        /*0070*/ 	.short	0x0001
        /*0072*/ 	.short	0x0008
        /*0074*/ 	.byte	0x00, 0xf4, 0x21, 0x00


	//----- nvinfo : EIATTR_KPARAM_INFO
	.align		4
.L_23:
        /*0078*/ 	.byte	0x04, 0x17
        /*007a*/ 	.short	(.L_25 - .L_24)
.L_24:
        /*007c*/ 	.word	0x00000000
        /*0080*/ 	.short	0x0000
        /*0082*/ 	.short	0x0000
        /*0084*/ 	.byte	0x00, 0xf4, 0x21, 0x00


	//----- nvinfo : EIATTR_SPARSE_MMA_MASK
	.align		4
.L_25:
        /*0088*/ 	.byte	0x03, 0x50
        /*008a*/ 	.short	0x0000


	//----- nvinfo : EIATTR_MAXREG_COUNT
	.align		4
        /*008c*/ 	.byte	0x03, 0x1b
        /*008e*/ 	.short	0x00ff


	//----- nvinfo : EIATTR_EXIT_INSTR_OFFSETS
	.align		4
        /*0090*/ 	.byte	0x04, 0x1c
        /*0092*/ 	.short	(.L_27 - .L_26)


	//   ....[0]....
.L_26:
        /*0094*/ 	.word	0x00000440


	//   ....[1]....
        /*0098*/ 	.word	0x00000460


	//----- nvinfo : EIATTR_REQNTID
	.align		4
.L_27:
        /*009c*/ 	.byte	0x04, 0x10
        /*009e*/ 	.short	(.L_29 - .L_28)
.L_28:
        /*00a0*/ 	.word	0x00000080
        /*00a4*/ 	.word	0x00000001
        /*00a8*/ 	.word	0x00000001


	//----- nvinfo : EIATTR_CBANK_PARAM_SIZE
	.align		4
.L_29:
        /*00ac*/ 	.byte	0x03, 0x19
        /*00ae*/ 	.short	0x003c


	//----- nvinfo : EIATTR_PARAM_CBANK
	.align		4
        /*00b0*/ 	.byte	0x04, 0x0a
        /*00b2*/ 	.short	(.L_31 - .L_30)
	.align		4
.L_30:
        /*00b4*/ 	.word	index@(.nv.constant0.triton_poi_fused_cat_1)
        /*00b8*/ 	.short	0x0210
        /*00ba*/ 	.short	0x003c


	//----- nvinfo : EIATTR_SW_WAR
	.align		4
.L_31:
        /*00bc*/ 	.byte	0x04, 0x36
        /*00be*/ 	.short	(.L_33 - .L_32)
.L_32:
        /*00c0*/ 	.word	0x00000008
.L_33:


//--------------------- .nv.callgraph             --------------------------
	.section	.nv.callgraph,"",@"SHT_CUDA_CALLGRAPH"
	.align	4
	.sectionentsize	8
	.align		4
        /*0000*/ 	.word	0x00000000
	.align		4
        /*0004*/ 	.word	0xffffffff
	.align		4
        /*0008*/ 	.word	0x00000000
	.align		4
        /*000c*/ 	.word	0xfffffffe
	.align		4
        /*0010*/ 	.word	0x00000000
	.align		4
        /*0014*/ 	.word	0xfffffffd
	.align		4
        /*0018*/ 	.word	0x00000000
	.align		4
        /*001c*/ 	.word	0xfffffffc


//--------------------- .text.triton_poi_fused_cat_1 --------------------------
	.section	.text.triton_poi_fused_cat_1,"ax",@progbits
	.align	128
        .global         triton_poi_fused_cat_1
        .type           triton_poi_fused_cat_1,@function
        .size           triton_poi_fused_cat_1,(.L_x_1 - triton_poi_fused_cat_1)
        .other          triton_poi_fused_cat_1,@"STO_CUDA_ENTRY STV_DEFAULT"
triton_poi_fused_cat_1:
.text.triton_poi_fused_cat_1:
[----:B------:R-:W0:Y:S01]  /*0000*/  LDC R1, c[0x0][0x28] ;  /* 0x00000a00ff017b82 */ /* 0x000e220000000800 */
[----:B------:R-:W1:Y:S07]  /*0010*/  S2R R0, SR_TID.X ;  /* 0x0000000000007919 */ /* 0x000e6e0000002100 */
[----:B------:R-:W2:Y:S01]  /*0020*/  LDC.64 R12, c[0x0][0x210] ;  /* 0x00008400ff0c7b82 */ /* 0x000ea20000000a00 */
[----:B------:R-:W-:Y:S01]  /*0030*/  ULDC.64 UR4, c[0x0][0x208] ;  /* 0x0000820000047ab9 */ /* 0x000fe20000000a00 */
[----:B------:R-:W3:Y:S06]  /*0040*/  S2R R3, SR_CTAID.X ;  /* 0x0000000000037919 */ /* 0x000eec0000002500 */
[----:B------:R-:W4:Y:S01]  /*0050*/  LDC.64 R4, c[0x0][0x220] ;  /* 0x00008800ff047b82 */ /* 0x000f220000000a00 */
[----:B-1----:R-:W-:-:S02]  /*0060*/  LOP3.LUT R0, R0, 0x7f, RZ, 0xc0, !PT ;  /* 0x0000007f00007812 */ /* 0x002fc400078ec0ff */
[----:B---3--:R-:W-:-:S03]  /*0070*/  SHF.R.S32.HI R2, RZ, 0x18, R3 ;  /* 0x00000018ff027819 */ /* 0x008fc60000011403 */
[----:B------:R-:W-:Y:S01]  /*0080*/  IMAD R0, R3, 0x80, R0 ;  /* 0x0000008003007824 */ /* 0x000fe200078e0200 */
[----:B------:R-:W-:-:S03]  /*0090*/  SGXT R3, R2, 0x1 ;  /* 0x000000010203781a */ /* 0x000fc60000000200 */
[----:B------:R-:W-:Y:S01]  /*00a0*/  IMAD.HI R7, R0, 0x2aaaaaab, RZ ;  /* 0x2aaaaaab00077827 */ /* 0x000fe200078e02ff */
[----:B------:R-:W-:-:S04]  /*00b0*/  LEA.HI R6, R3, R0, RZ, 0x4 ;  /* 0x0000000003067211 */ /* 0x000fc800078f20ff */
[----:B------:R-:W-:Y:S01]  /*00c0*/  SHF.R.U32.HI R8, RZ, 0x1f, R7 ;  /* 0x0000001fff087819 */ /* 0x000fe20000011607 */
[----:B------:R-:W1:Y:S01]  /*00d0*/  LDC.64 R2, c[0x0][0x228] ;  /* 0x00008a00ff027b82 */ /* 0x000e620000000a00 */
[----:B------:R-:W-:Y:S02]  /*00e0*/  SHF.R.S32.HI R15, RZ, 0x4, R6 ;  /* 0x00000004ff0f7819 */ /* 0x000fe40000011406 */
[----:B------:R-:W-:-:S03]  /*00f0*/  LEA.HI.SX32 R17, R7, R8, 0x1b ;  /* 0x0000000807117211 */ /* 0x000fc600078fdaff */
[----:B------:R-:W-:-:S05]  /*0100*/  IMAD.HI R9, R15, 0x2aaaaaab, RZ ;  /* 0x2aaaaaab0f097827 */ /* 0x000fca00078e02ff */
[----:B------:R-:W-:-:S04]  /*0110*/  SHF.R.U32.HI R10, RZ, 0x1, R9 ;  /* 0x00000001ff0a7819 */ /* 0x000fc80000011609 */
[----:B------:R-:W-:Y:S02]  /*0120*/  LEA.HI R14, R9, R10, RZ, 0x1 ;  /* 0x0000000a090e7211 */ /* 0x000fe400078f08ff */
[----:B------:R-:W-:Y:S01]  /*0130*/  LOP3.LUT R9, R6, 0xfffffff0, RZ, 0xc0, !PT ;  /* 0xfffffff006097812 */ /* 0x000fe200078ec0ff */
[----:B------:R-:W3:Y:S02]  /*0140*/  LDC.64 R10, c[0x0][0x218] ;  /* 0x00008600ff0a7b82 */ /* 0x000ee40000000a00 */
[----:B------:R-:W-:Y:S02]  /*0150*/  IMAD R15, R14, -0xc, R15 ;  /* 0xfffffff40e0f7824 */ /* 0x000fe400078e020f */
[C---:B------:R-:W-:Y:S02]  /*0160*/  IMAD.IADD R8, R0.reuse, 0x1, -R9 ;  /* 0x0000000100087824 */ /* 0x040fe400078e0a09 */
[----:B------:R-:W-:Y:S01]  /*0170*/  IMAD R14, R17, -0xc0, R0 ;  /* 0xffffff40110e7824 */ /* 0x000fe200078e0200 */
[----:B------:R-:W-:Y:S01]  /*0180*/  ISETP.GE.AND P0, PT, R15, 0x4, PT ;  /* 0x000000040f00780c */ /* 0x000fe20003f06270 */
[----:B------:R-:W5:Y:S01]  /*0190*/  LDC.64 R6, c[0x0][0x238] ;  /* 0x00008e00ff067b82 */ /* 0x000f620000000a00 */
[----:B------:R-:W-:Y:S01]  /*01a0*/  IMAD R16, R17, 0x40, R8 ;  /* 0x0000004011107824 */ /* 0x000fe200078e0208 */
[C---:B------:R-:W-:Y:S01]  /*01b0*/  ISETP.GT.AND P1, PT, R15.reuse, 0x7, PT ;  /* 0x000000070f00780c */ /* 0x040fe20003f24270 */
[----:B------:R-:W-:Y:S01]  /*01c0*/  VIADD R19, R15, 0xfffffffc ;  /* 0xfffffffc0f137836 */ /* 0x000fe20000000000 */
[----:B------:R-:W-:Y:S01]  /*01d0*/  ISETP.LT.AND P3, PT, R0, 0x300, !P0 ;  /* 0x000003000000780c */ /* 0x000fe20004761270 */
[----:B------:R-:W-:Y:S01]  /*01e0*/  IMAD R17, R17, 0x40, R14 ;  /* 0x0000004011117824 */ /* 0x000fe200078e020e */
[----:B------:R-:W-:Y:S01]  /*01f0*/  LOP3.LUT R14, R15, 0xfffffffc, RZ, 0xc0, !PT ;  /* 0xfffffffc0f0e7812 */ /* 0x000fe200078ec0ff */
[--C-:B------:R-:W-:Y:S01]  /*0200*/  IMAD R21, R19, 0x10, R16.reuse ;  /* 0x0000001013157824 */ /* 0x100fe200078e0210 */
[----:B------:R-:W5:Y:S01]  /*0210*/  LDC.64 R8, c[0x0][0x230] ;  /* 0x00008c00ff087b82 */ /* 0x000f620000000a00 */
[----:B------:R-:W-:Y:S01]  /*0220*/  IMAD R16, R15, 0x10, R16 ;  /* 0x000000100f107824 */ /* 0x000fe200078e0210 */
[----:B------:R-:W-:Y:S01]  /*0230*/  ISETP.NE.AND P2, PT, R14, 0x4, PT ;  /* 0x000000040e00780c */ /* 0x000fe20003f45270 */
[----:B--2---:R-:W-:Y:S01]  /*0240*/  IMAD.WIDE R12, R17, 0x4, R12 ;  /* 0x00000004110c7825 */ /* 0x004fe200078e020c */
[----:B------:R-:W-:-:S02]  /*0250*/  ISETP.LT.AND P5, PT, R0, 0x300, P1 ;  /* 0x000003000000780c */ /* 0x000fc40000fa1270 */
[----:B------:R-:W-:Y:S01]  /*0260*/  ISETP.LT.AND P4, PT, R0, 0x300, !P2 ;  /* 0x000003000000780c */ /* 0x000fe20005781270 */
[----:B----4-:R-:W-:Y:S01]  /*0270*/  IMAD.WIDE R4, R21, 0x4, R4 ;  /* 0x0000000415047825 */ /* 0x010fe200078e0204 */
[----:B------:R-:W-:-:S03]  /*0280*/  CS2R R20, SRZ ;  /* 0x0000000000147805 */ /* 0x000fc6000001ff00 */
[----:B---3--:R-:W-:-:S04]  /*0290*/  IMAD.WIDE R10, R15, 0x4, R10 ;  /* 0x000000040f0a7825 */ /* 0x008fc800078e020a */
[----:B-1----:R-:W-:Y:S01]  /*02a0*/  IMAD.WIDE R2, R19, 0x4, R2 ;  /* 0x0000000413027825 */ /* 0x002fe200078e0202 */
[----:B------:R-:W-:-:S03]  /*02b0*/  CS2R R18, SRZ ;  /* 0x0000000000127805 */ /* 0x000fc6000001ff00 */
[----:B-----5:R-:W-:-:S03]  /*02c0*/  IMAD.WIDE R14, R15, 0x4, R6 ;  /* 0x000000040f0e7825 */ /* 0x020fc600078e0206 */
[----:B------:R-:W2:Y:S01]  /*02d0*/  @P4 LDG.E R18, desc[UR4][R4.64] ;  /* 0x0000000404124981 */ /* 0x000ea2000c1e1900 */
[----:B------:R-:W-:Y:S01]  /*02e0*/  VIADD R7, R16, 0xffffff80 ;  /* 0xffffff8010077836 */ /* 0x000fe20000000000 */
[----:B------:R-:W-:Y:S02]  /*02f0*/  CS2R R16, SRZ ;  /* 0x0000000000107805 */ /* 0x000fe4000001ff00 */
[----:B------:R-:W3:Y:S01]  /*0300*/  @P5 LDG.E.EL R21, desc[UR4][R14.64+-0x20] ;  /* 0xffffe0040e155981 */ /* 0x000ee2000c2e1900 */
[----:B0-----:R-:W-:Y:S02]  /*0310*/  IMAD.WIDE R8, R7, 0x4, R8 ;  /* 0x0000000407087825 */ /* 0x001fe400078e0208 */
[----:B------:R-:W0:Y:S01]  /*0320*/  LDC.64 R6, c[0x0][0x240] ;  /* 0x00009000ff067b82 */ /* 0x000e220000000a00 */
[----:B------:R-:W4:Y:S04]  /*0330*/  @P3 LDG.E R16, desc[UR4][R12.64] ;  /* 0x000000040c103981 */ /* 0x000f28000c1e1900 */
[----:B------:R-:W5:Y:S04]  /*0340*/  @P3 LDG.E.EL R17, desc[UR4][R10.64] ;  /* 0x000000040a113981 */ /* 0x000f68000c2e1900 */
[----:B------:R-:W5:Y:S04]  /*0350*/  @P5 LDG.E R20, desc[UR4][R8.64] ;  /* 0x0000000408145981 */ /* 0x000f68000c1e1900 */
[----:B------:R-:W5:Y:S01]  /*0360*/  @P4 LDG.E.EL R19, desc[UR4][R2.64] ;  /* 0x0000000402134981 */ /* 0x000f62000c2e1900 */
[----:B0-----:R-:W-:Y:S01]  /*0370*/  IMAD.WIDE R6, R0, 0x4, R6 ;  /* 0x0000000400067825 */ /* 0x001fe200078e0206 */
[----:B--2---:R-:W-:-:S02]  /*0380*/  SEL R18, R18, RZ, P4 ;  /* 0x000000ff12127207 */ /* 0x004fc40002000000 */
[----:B---3--:R-:W-:Y:S02]  /*0390*/  SEL R21, R21, RZ, P5 ;  /* 0x000000ff15157207 */ /* 0x008fe40002800000 */
[----:B----4-:R-:W-:Y:S02]  /*03a0*/  SEL R16, R16, RZ, P3 ;  /* 0x000000ff10107207 */ /* 0x010fe40001800000 */
[----:B-----5:R-:W-:Y:S02]  /*03b0*/  SEL R17, R17, RZ, P3 ;  /* 0x000000ff11117207 */ /* 0x020fe40001800000 */
[----:B------:R-:W-:Y:S02]  /*03c0*/  ISETP.GE.AND P3, PT, R0, 0x300, PT ;  /* 0x000003000000780c */ /* 0x000fe40003f66270 */
[----:B------:R-:W-:Y:S02]  /*03d0*/  SEL R20, R20, RZ, P5 ;  /* 0x000000ff14147207 */ /* 0x000fe40002800000 */
[----:B------:R-:W-:-:S03]  /*03e0*/  SEL R19, R19, RZ, P4 ;  /* 0x000000ff13137207 */ /* 0x000fc60002000000 */
[----:B------:R-:W-:Y:S01]  /*03f0*/  FADD R21, R20, R21 ;  /* 0x0000001514157221 */ /* 0x000fe20000000000 */
[----:B------:R-:W-:Y:S01]  /*0400*/  FADD R16, R16, R17 ;  /* 0x0000001110107221 */ /* 0x000fe20000000000 */
[----:B------:R-:W-:-:S03]  /*0410*/  FADD R19, R18, R19 ;  /* 0x0000001312137221 */ /* 0x000fc60000000000 */
[----:B------:R-:W-:-:S04]  /*0420*/  @P2 FSEL R19, R21, RZ, P1 ;  /* 0x000000ff15132208 */ /* 0x000fc80000800000 */
[----:B------:R-:W-:Y:S01]  /*0430*/  FSEL R19, R16, R19, !P0 ;  /* 0x0000001310137208 */ /* 0x000fe20004000000 */
[----:B------:R-:W-:Y:S06]  /*0440*/  @P3 EXIT ;  /* 0x000000000000394d */ /* 0x000fec0003800000 */
[----:B------:R-:W-:Y:S01]  /*0450*/  STG.E desc[UR4][R6.64], R19 ;  /* 0x0000001306007986 */ /* 0x000fe2000c101904 */
[----:B------:R-:W-:Y:S05]  /*0460*/  EXIT ;  /* 0x000000000000794d */ /* 0x000fea0003800000 */
.L_x_0:
[----:B------:R-:W-:-:S00]  /*0470*/  BRA `(.L_x_0) ;  /* 0xfffffffc00fc7947 */ /* 0x000fc0000383ffff */
[----:B------:R-:W-:-:S00]  /*0480*/  NOP ;  /* 0x0000000000007918 */ /* 0x000fc00000000000 */
[----:B------:R-:W-:-:S00]  /*0490*/  NOP ;  /* 0x0000000000007918 */ /* 0x000fc00000000000 */
[----:B------:R-:W-:-:S00]  /*04a0*/  NOP ;  /* 0x0000000000007918 */ /* 0x000fc00000000000 */
[----:B------:R-:W-:-:S00]  /*04b0*/  NOP ;  /* 0x0000000000007918 */ /* 0x000fc00000000000 */
[----:B------:R-:W-:-:S00]  /*04c0*/  NOP ;  /* 0x0000000000007918 */ /* 0x000fc00000000000 */
[----:B------:R-:W-:-:S00]  /*04d0*/  NOP ;  /* 0x0000000000007918 */ /* 0x000fc00000000000 */
[----:B------:R-:W-:-:S00]  /*04e0*/  NOP ;  /* 0x0000000000007918 */ /* 0x000fc00000000000 */
[----:B------:R-:W-:-:S00]  /*04f0*/  NOP ;  /* 0x0000000000007918 */ /* 0x000fc00000000000 */
.L_x_1:


//--------------------- .nv.constant0.triton_poi_fused_cat_1 --------------------------
	.section	.nv.constant0.triton_poi_fused_cat_1,"a",@progbits
	.sectionflags	@""
	.align	4
.nv.constant0.triton_poi_fused_cat_1:
	.zero		588
